//
// Generated by NVIDIA NVVM Compiler
//
// Compiler Build ID: CL-36424714
// Cuda compilation tools, release 13.0, V13.0.88
// Based on NVVM 20.0.0
//

.version 9.0
.target sm_100
.address_size 64

	// .globl	_Z30fix_particles_locations_kernelP8Particlei

.visible .entry _Z30fix_particles_locations_kernelP8Particlei(
	.param .u64 .ptr .align 1 _Z30fix_particles_locations_kernelP8Particlei_param_0,
	.param .u32 _Z30fix_particles_locations_kernelP8Particlei_param_1
)
{
	.reg .b32 	%r<2>;
	.reg .b32 	%f<4>;
	.reg .b64 	%rd<5>;
	.reg .b64 	%fd<5>;

	ld.param.u64 	%rd1, [_Z30fix_particles_locations_kernelP8Particlei_param_0];
	cvta.to.global.u64 	%rd2, %rd1;
	mov.u32 	%r1, %tid.x;
	cvt.rn.f64.u32 	%fd1, %r1;
	add.f64 	%fd2, %fd1, 0d3FE3333333333333;
	cvt.rn.f32.f64 	%f1, %fd2;
	add.f64 	%fd3, %fd1, 0d3FE6666666666666;
	cvt.rn.f32.f64 	%f2, %fd3;
	add.f64 	%fd4, %fd1, 0d3FE999999999999A;
	cvt.rn.f32.f64 	%f3, %fd4;
	mul.wide.u32 	%rd3, %r1, 12;
	add.s64 	%rd4, %rd2, %rd3;
	st.global.f32 	[%rd4], %f1;
	st.global.f32 	[%rd4+4], %f2;
	st.global.f32 	[%rd4+8], %f3;
	ret;

}


// ===== COMPILED SASS (sm_100) =====

	.target	sm_100

	.elftype	@"ET_EXEC"


//--------------------- .note.nv.tkinfo           --------------------------
	.section	.note.nv.tkinfo,"",@"SHT_NOTE"
	.sectionflags	@"SHF_NOTE_NV_TKINFO"
	.tkinfo
        /*0018*/ 	.word	0x00000002
        /*0030*/ 	.string	""
        /*0030*/ 	.string	"ptxas"
        /*0030*/ 	.string	"Cuda compilation tools, release 13.0, V13.0.88"
        /*0030*/ 	.string	"Build cuda_13.0.r13.0/compiler.36424714_0"
        /*0030*/ 	.string	"-arch sm_100 -m 64 "



//--------------------- .note.nv.cuinfo           --------------------------
	.section	.note.nv.cuinfo,"",@"SHT_NOTE"
	.sectionflags	@"SHF_NOTE_NV_CUINFO"
        /*0018*/ 	.short	0x0002
        /*001a*/ 	.short	0x0064
        /*001c*/ 	.short	0x0082
	.zero		2


//--------------------- .nv.info                  --------------------------
	.section	.nv.info,"",@"SHT_CUDA_INFO"
	.align	4


	//----- nvinfo : EIATTR_REGCOUNT
	.align		4
        /*0000*/ 	.byte	0x04, 0x2f
        /*0002*/ 	.short	(.L_1 - .L_0)
	.align		4
.L_0:
        /*0004*/ 	.word	index@(_Z30fix_particles_locations_kernelP8Particlei)
        /*0008*/ 	.word	0x0000000e


	//----- nvinfo : EIATTR_FRAME_SIZE
	.align		4
.L_1:
        /*000c*/ 	.byte	0x04, 0x11
        /*000e*/ 	.short	(.L_3 - .L_2)
	.align		4
.L_2:
        /*0010*/ 	.word	index@(_Z30fix_particles_locations_kernelP8Particlei)
        /*0014*/ 	.word	0x00000000


	//----- nvinfo : EIATTR_MIN_STACK_SIZE
	.align		4
.L_3:
        /*0018*/ 	.byte	0x04, 0x12
        /*001a*/ 	.short	(.L_5 - .L_4)
	.align		4
.L_4:
        /*001c*/ 	.word	index@(_Z30fix_particles_locations_kernelP8Particlei)
        /*0020*/ 	.word	0x00000000
.L_5:


//--------------------- .nv.compat                --------------------------
	.section	.nv.compat,"",@"SHT_CUDA_COMPAT_INFO"
	.align	4
        /*0000*/ 	.byte	0x02, 0x09, 0x00, 0x00, 0x02, 0x02, 0x01, 0x00, 0x02, 0x05, 0x05, 0x00, 0x03, 0x07, 0x01, 0x01
        /*0010*/ 	.byte	0x02, 0x03, 0x00, 0x00, 0x02, 0x06, 0x01, 0x00, 0x04, 0x0b, 0x08, 0x00, 0x01, 0x00, 0x00, 0x00
        /*0020*/ 	.byte	0x00, 0x00, 0x00, 0x00


//--------------------- .nv.info._Z30fix_particles_locations_kernelP8Particlei --------------------------
	.section	.nv.info._Z30fix_particles_locations_kernelP8Particlei,"",@"SHT_CUDA_INFO"
	.sectionflags	@""
	.align	4


	//----- nvinfo : EIATTR_CUDA_API_VERSION
	.align		4
        /*0000*/ 	.byte	0x04, 0x37
        /*0002*/ 	.short	(.L_7 - .L_6)
.L_6:
        /*0004*/ 	.word	0x00000082


	//----- nvinfo : EIATTR_KPARAM_INFO
	.align		4
.L_7:
        /*0008*/ 	.byte	0x04, 0x17
        /*000a*/ 	.short	(.L_9 - .L_8)
.L_8:
        /*000c*/ 	.word	0x00000000
        /*0010*/ 	.short	0x0001
        /*0012*/ 	.short	0x0008
        /*0014*/ 	.byte	0x00, 0xf0, 0x11, 0x00


	//----- nvinfo : EIATTR_KPARAM_INFO
	.align		4
.L_9:
        /*0018*/ 	.byte	0x04, 0x17
        /*001a*/ 	.short	(.L_11 - .L_10)
.L_10:
        /*001c*/ 	.word	0x00000000
        /*0020*/ 	.short	0x0000
        /*0022*/ 	.short	0x0000
        /*0024*/ 	.byte	0x00, 0xf5, 0x21, 0x00


	//----- nvinfo : EIATTR_SPARSE_MMA_MASK
	.align		4
.L_11:
        /*0028*/ 	.byte	0x03, 0x50
        /*002a*/ 	.short	0x0000


	//----- nvinfo : EIATTR_MAXREG_COUNT
	.align		4
        /*002c*/ 	.byte	0x03, 0x1b
        /*002e*/ 	.short	0x00ff


	//----- nvinfo : EIATTR_MERCURY_ISA_VERSION
	.align		4
        /*0030*/ 	.byte	0x03, 0x5f
        /*0032*/ 	.short	0x0101


	//----- nvinfo : EIATTR_VRC_CTA_INIT_COUNT
	.align		4
        /*0034*/ 	.byte	0x02, 0x4a
	.zero		1
	.zero		1


	//----- nvinfo : EIATTR_EXIT_INSTR_OFFSETS
	.align		4
        /*0038*/ 	.byte	0x04, 0x1c
        /*003a*/ 	.short	(.L_13 - .L_12)


	//   ....[0]....
.L_12:
        /*003c*/ 	.word	0x00000150


	//----- nvinfo : EIATTR_CBANK_PARAM_SIZE
	.align		4
.L_13:
        /*0040*/ 	.byte	0x03, 0x19
        /*0042*/ 	.short	0x000c


	//----- nvinfo : EIATTR_PARAM_CBANK
	.align		4
        /*0044*/ 	.byte	0x04, 0x0a
        /*0046*/ 	.short	(.L_15 - .L_14)
	.align		4
.L_14:
        /*0048*/ 	.word	index@(.nv.constant0._Z30fix_particles_locations_kernelP8Particlei)
        /*004c*/ 	.short	0x0380
        /*004e*/ 	.short	0x000c


	//----- nvinfo : EIATTR_SW_WAR
	.align		4
.L_15:
        /*0050*/ 	.byte	0x04, 0x36
        /*0052*/ 	.short	(.L_17 - .L_16)
.L_16:
        /*0054*/ 	.word	0x00000008
.L_17:


//--------------------- .nv.callgraph             --------------------------
	.section	.nv.callgraph,"",@"SHT_CUDA_CALLGRAPH"
	.align	4
	.sectionentsize	8
	.align		4
        /*0000*/ 	.word	0x00000000
	.align		4
        /*0004*/ 	.word	0xffffffff
	.align		4
        /*0008*/ 	.word	0x00000000
	.align		4
        /*000c*/ 	.word	0xfffffffe
	.align		4
        /*0010*/ 	.word	0x00000000
	.align		4
        /*0014*/ 	.word	0xfffffffd
	.align		4
        /*0018*/ 	.word	0x00000000
	.align		4
        /*001c*/ 	.word	0xfffffffc


//--------------------- .text._Z30fix_particles_locations_kernelP8Particlei --------------------------
	.section	.text._Z30fix_particles_locations_kernelP8Particlei,"ax",@progbits
	.align	128
        .global         _Z30fix_particles_locations_kernelP8Particlei
        .type           _Z30fix_particles_locations_kernelP8Particlei,@function
        .size           _Z30fix_particles_locations_kernelP8Particlei,(.L_x_1 - _Z30fix_particles_locations_kernelP8Particlei)
        .other          _Z30fix_particles_locations_kernelP8Particlei,@"STO_CUDA_ENTRY STV_DEFAULT"
_Z30fix_particles_locations_kernelP8Particlei:
.text._Z30fix_particles_locations_kernelP8Particlei:
[----:B------:R-:W-:Y:S01]  /*0000*/  LDC R1, c[0x0][0x37c] ;  /* 0x0000df00ff017b82 */ /* 0x000fe20000000800 */
[----:B------:R-:W0:Y:S01]  /*0010*/  S2R R11, SR_TID.X ;  /* 0x00000000000b7919 */ /* 0x000e220000002100 */
[----:B------:R-:W-:Y:S01]  /*0020*/  UMOV UR4, 0x33333333 ;  /* 0x3333333300047882 */ /* 0x000fe20000000000 */
[----:B------:R-:W-:-:S05]  /*0030*/  UMOV UR5, 0x3fe33333 ;  /* 0x3fe3333300057882 */ /* 0x000fca0000000000 */
[----:B------:R-:W1:Y:S01]  /*0040*/  LDC.64 R8, c[0x0][0x380] ;  /* 0x0000e000ff087b82 */ /* 0x000e620000000a00 */
[----:B0-----:R-:W0:Y:S01]  /*0050*/  I2F.F64.U32 R2, R11 ;  /* 0x0000000b00027312 */ /* 0x001e220000201800 */
[----:B-1----:R-:W-:Y:S01]  /*0060*/  IMAD.WIDE.U32 R8, R11, 0xc, R8 ;  /* 0x0000000c0b087825 */ /* 0x002fe200078e0008 */
[C---:B0-----:R-:W-:Y:S01]  /*0070*/  DADD R4, R2.reuse, UR4 ;  /* 0x0000000402047e29 */ /* 0x041fe20008000000 */
[----:B------:R-:W-:Y:S01]  /*0080*/  UMOV UR4, 0x66666666 ;  /* 0x6666666600047882 */ /* 0x000fe20000000000 */
[----:B------:R-:W-:Y:S02]  /*0090*/  UMOV UR5, 0x3fe66666 ;  /* 0x3fe6666600057882 */ /* 0x000fe40000000000 */
[C---:B------:R-:W-:Y:S01]  /*00a0*/  DADD R6, R2.reuse, UR4 ;  /* 0x0000000402067e29 */ /* 0x040fe20008000000 */
[----:B------:R-:W-:Y:S01]  /*00b0*/  UMOV UR4, 0x9999999a ;  /* 0x9999999a00047882 */ /* 0x000fe20000000000 */
[----:B------:R-:W-:Y:S02]  /*00c0*/  UMOV UR5, 0x3fe99999 ;  /* 0x3fe9999900057882 */ /* 0x000fe40000000000 */
[----:B------:R-:W-:-:S02]  /*00d0*/  DADD R2, R2, UR4 ;  /* 0x0000000402027e29 */ /* 0x000fc40008000000 */
[----:B------:R-:W0:Y:S01]  /*00e0*/  LDCU.64 UR4, c[0x0][0x358] ;  /* 0x00006b00ff0477ac */ /* 0x000e220008000a00 */
[----:B------:R-:W0:Y:S08]  /*00f0*/  F2F.F32.F64 R5, R4 ;  /* 0x0000000400057310 */ /* 0x000e300000301000 */
[----:B------:R-:W1:Y:S08]  /*0100*/  F2F.F32.F64 R7, R6 ;  /* 0x0000000600077310 */ /* 0x000e700000301000 */
[----:B------:R-:W2:Y:S01]  /*0110*/  F2F.F32.F64 R3, R2 ;  /* 0x0000000200037310 */ /* 0x000ea20000301000 */
[----:B0-----:R-:W-:Y:S04]  /*0120*/  STG.E desc[UR4][R8.64], R5 ;  /* 0x0000000508007986 */ /* 0x001fe8000c101904 */
[----:B-1----:R-:W-:Y:S04]  /*0130*/  STG.E desc[UR4][R8.64+0x4], R7 ;  /* 0x0000040708007986 */ /* 0x002fe8000c101904 */
[----:B--2---:R-:W-:Y:S01]  /*0140*/  STG.E desc[UR4][R8.64+0x8], R3 ;  /* 0x0000080308007986 */ /* 0x004fe2000c101904 */
[----:B------:R-:W-:Y:S05]  /*0150*/  EXIT ;  /* 0x000000000000794d */ /* 0x000fea0003800000 */
.L_x_0:
[----:B------:R-:W-:-:S00]  /*0160*/  BRA `(.L_x_0) ;  /* 0xfffffffc00fc7947 */ /* 0x000fc0000383ffff */
[----:B------:R-:W-:-:S00]  /*0170*/  NOP ;  /* 0x0000000000007918 */ /* 0x000fc00000000000 */
        /* <DEDUP_REMOVED lines=8> */
.L_x_1:


//--------------------- .nv.shared.reserved.0     --------------------------
	.section	.nv.shared.reserved.0,"aw",@nobits
	.weak		__nv_reservedSMEM_offset_0_alias
	.size		__nv_reservedSMEM_offset_0_alias, 0, 64
	.other		__nv_reservedSMEM_offset_0_alias,@"STO_CUDA_RESERVED_SHARED STV_DEFAULT"
__nv_reservedSMEM_offset_0_alias:
	.zero		0
	.zero		64


//--------------------- .nv.constant0._Z30fix_particles_locations_kernelP8Particlei --------------------------
	.section	.nv.constant0._Z30fix_particles_locations_kernelP8Particlei,"a",@progbits
	.sectionflags	@""
	.align	4
.nv.constant0._Z30fix_particles_locations_kernelP8Particlei:
	.zero		908


//--------------------- SYMBOLS --------------------------

	.type		.nv.reservedSmem.offset0,@object
	.size		.nv.reservedSmem.offset0,0x4
